	.headerflags	@"EF_CUDA_TEXMODE_UNIFIED EF_CUDA_64BIT_ADDRESS EF_CUDA_ACCELERATORS EF_CUDA_SM90 EF_CUDA_VIRTUAL_SM(EF_CUDA_SM90)"
	.elftype	@"ET_EXEC"


//--------------------- .nv.info                  --------------------------
	.section	.nv.info,"",@"SHT_CUDA_INFO"
	.align	4


	//----- nvinfo : EIATTR_REGCOUNT
	.align		4
        /*0000*/ 	.byte	0x04, 0x2f
        /*0002*/ 	.short	(.L_3 - .L_2)
	.align		4
.L_2:
        /*0004*/ 	.word	index@(triton_poi_fused__native_batch_norm_legit_no_training_relu_18)
        /*0008*/ 	.word	0x00000016


	//----- nvinfo : EIATTR_MIN_STACK_SIZE
	.align		4
.L_3:
        /*000c*/ 	.byte	0x04, 0x12
        /*000e*/ 	.short	(.L_5 - .L_4)
	.align		4
.L_4:
        /*0010*/ 	.word	index@(triton_poi_fused__native_batch_norm_legit_no_training_relu_18)
        /*0014*/ 	.word	0x00000000


	//----- nvinfo : EIATTR_FRAME_SIZE
	.align		4
.L_5:
        /*0018*/ 	.byte	0x04, 0x11
        /*001a*/ 	.short	(.L_7 - .L_6)
	.align		4
.L_6:
        /*001c*/ 	.word	index@(triton_poi_fused__native_batch_norm_legit_no_training_relu_18)
        /*0020*/ 	.word	0x00000000


	//----- nvinfo : EIATTR_MIN_STACK_SIZE
	.align		4
.L_7:
        /*0024*/ 	.byte	0x04, 0x12
        /*0026*/ 	.short	(.L_9 - .L_8)
	.align		4
.L_8:
        /*0028*/ 	.word	index@(triton_poi_fused__native_batch_norm_legit_no_training_relu_18)
        /*002c*/ 	.word	0x00000000
.L_9:


//--------------------- .nv.info.triton_poi_fused__native_batch_norm_legit_no_training_relu_18 --------------------------
	.section	.nv.info.triton_poi_fused__native_batch_norm_legit_no_training_relu_18,"",@"SHT_CUDA_INFO"
	.sectionflags	@""
	.align	4


	//----- nvinfo : EIATTR_CUDA_API_VERSION
	.align		4
        /*0000*/ 	.byte	0x04, 0x37
        /*0002*/ 	.short	(.L_11 - .L_10)
.L_10:
        /*0004*/ 	.word	0x0000007c


	//----- nvinfo : EIATTR_KPARAM_INFO
	.align		4
.L_11:
        /*0008*/ 	.byte	0x04, 0x17
        /*000a*/ 	.short	(.L_13 - .L_12)
.L_12:
        /*000c*/ 	.word	0x00000000
        /*0010*/ 	.short	0x0006
        /*0012*/ 	.short	0x0030
        /*0014*/ 	.byte	0x00, 0xf0, 0x11, 0x00


	//----- nvinfo : EIATTR_KPARAM_INFO
	.align		4
.L_13:
        /*0018*/ 	.byte	0x04, 0x17
        /*001a*/ 	.short	(.L_15 - .L_14)
.L_14:
        /*001c*/ 	.word	0x00000000
        /*0020*/ 	.short	0x0005
        /*0022*/ 	.short	0x0028
        /*0024*/ 	.byte	0x00, 0xf4, 0x21, 0x00


	//----- nvinfo : EIATTR_KPARAM_INFO
	.align		4
.L_15:
        /*0028*/ 	.byte	0x04, 0x17
        /*002a*/ 	.short	(.L_17 - .L_16)
.L_16:
        /*002c*/ 	.word	0x00000000
        /*0030*/ 	.short	0x0004
        /*0032*/ 	.short	0x0020
        /*0034*/ 	.byte	0x00, 0xf4, 0x21, 0x00


	//----- nvinfo : EIATTR_KPARAM_INFO
	.align		4
.L_17:
        /*0038*/ 	.byte	0x04, 0x17
        /*003a*/ 	.short	(.L_19 - .L_18)
.L_18:
        /*003c*/ 	.word	0x00000000
        /*0040*/ 	.short	0x0003
        /*0042*/ 	.short	0x0018
        /*0044*/ 	.byte	0x00, 0xf4, 0x21, 0x00


	//----- nvinfo : EIATTR_KPARAM_INFO
	.align		4
.L_19:
        /*0048*/ 	.byte	0x04, 0x17
        /*004a*/ 	.short	(.L_21 - .L_20)
.L_20:
        /*004c*/ 	.word	0x00000000
        /*0050*/ 	.short	0x0002
        /*0052*/ 	.short	0x0010
        /*0054*/ 	.byte	0x00, 0xf4, 0x21, 0x00


	//----- nvinfo : EIATTR_KPARAM_INFO
	.align		4
.L_21:
        /*0058*/ 	.byte	0x04, 0x17
        /*005a*/ 	.short	(.L_23 - .L_22)
.L_22:
        /*005c*/ 	.word	0x00000000
        /*0060*/ 	.short	0x0001
        /*0062*/ 	.short	0x0008
        /*0064*/ 	.byte	0x00, 0xf4, 0x21, 0x00


	//----- nvinfo : EIATTR_KPARAM_INFO
	.align		4
.L_23:
        /*0068*/ 	.byte	0x04, 0x17
        /*006a*/ 	.short	(.L_25 - .L_24)
.L_24:
        /*006c*/ 	.word	0x00000000
        /*0070*/ 	.short	0x0000
        /*0072*/ 	.short	0x0000
        /*0074*/ 	.byte	0x00, 0xf4, 0x21, 0x00


	//----- nvinfo : EIATTR_SPARSE_MMA_MASK
	.align		4
.L_25:
        /*0078*/ 	.byte	0x03, 0x50
        /*007a*/ 	.short	0x0000


	//----- nvinfo : EIATTR_MAXREG_COUNT
	.align		4
        /*007c*/ 	.byte	0x03, 0x1b
        /*007e*/ 	.short	0x00ff


	//----- nvinfo : EIATTR_EXIT_INSTR_OFFSETS
	.align		4
        /*0080*/ 	.byte	0x04, 0x1c
        /*0082*/ 	.short	(.L_27 - .L_26)


	//   ....[0]....
.L_26:
        /*0084*/ 	.word	0x00000420


	//   ....[1]....
        /*0088*/ 	.word	0x00000440


	//----- nvinfo : EIATTR_REQNTID
	.align		4
.L_27:
        /*008c*/ 	.byte	0x04, 0x10
        /*008e*/ 	.short	(.L_29 - .L_28)
.L_28:
        /*0090*/ 	.word	0x00000100
        /*0094*/ 	.word	0x00000001
        /*0098*/ 	.word	0x00000001


	//----- nvinfo : EIATTR_CBANK_PARAM_SIZE
	.align		4
.L_29:
        /*009c*/ 	.byte	0x03, 0x19
        /*009e*/ 	.short	0x0034


	//----- nvinfo : EIATTR_PARAM_CBANK
	.align		4
        /*00a0*/ 	.byte	0x04, 0x0a
        /*00a2*/ 	.short	(.L_31 - .L_30)
	.align		4
.L_30:
        /*00a4*/ 	.word	index@(.nv.constant0.triton_poi_fused__native_batch_norm_legit_no_training_relu_18)
        /*00a8*/ 	.short	0x0210
        /*00aa*/ 	.short	0x0034


	//----- nvinfo : EIATTR_SW_WAR
	.align		4
.L_31:
        /*00ac*/ 	.byte	0x04, 0x36
        /*00ae*/ 	.short	(.L_33 - .L_32)
.L_32:
        /*00b0*/ 	.word	0x00000008
.L_33:


//--------------------- .nv.callgraph             --------------------------
	.section	.nv.callgraph,"",@"SHT_CUDA_CALLGRAPH"
	.align	4
	.sectionentsize	8
	.align		4
        /*0000*/ 	.word	0x00000000
	.align		4
        /*0004*/ 	.word	0xffffffff
	.align		4
        /*0008*/ 	.word	0x00000000
	.align		4
        /*000c*/ 	.word	0xfffffffe
	.align		4
        /*0010*/ 	.word	0x00000000
	.align		4
        /*0014*/ 	.word	0xfffffffd
	.align		4
        /*0018*/ 	.word	0x00000000
	.align		4
        /*001c*/ 	.word	0xfffffffc


//--------------------- .nv.constant4             --------------------------
	.section	.nv.constant4,"a",@progbits
	.align	8
	.align		8
.nv.constant4:
        /*0000*/ 	.dword	_$_str
	.align		8
        /*0008*/ 	.dword	_$_str_$_2


//--------------------- .text.triton_poi_fused__native_batch_norm_legit_no_training_relu_18 --------------------------
	.section	.text.triton_poi_fused__native_batch_norm_legit_no_training_relu_18,"ax",@progbits
	.align	128
        .global         triton_poi_fused__native_batch_norm_legit_no_training_relu_18
        .type           triton_poi_fused__native_batch_norm_legit_no_training_relu_18,@function
        .size           triton_poi_fused__native_batch_norm_legit_no_training_relu_18,(.L_x_1 - triton_poi_fused__native_batch_norm_legit_no_training_relu_18)
        .other          triton_poi_fused__native_batch_norm_legit_no_training_relu_18,@"STO_CUDA_ENTRY STV_DEFAULT"
triton_poi_fused__native_batch_norm_legit_no_training_relu_18:
.text.triton_poi_fused__native_batch_norm_legit_no_training_relu_18:
[----:B------:R-:W0:Y:S01]  /*0000*/  LDC R1, c[0x0][0x28] ;  /* 0x00000a00ff017b82 */ /* 0x000e220000000800 */
[----:B------:R-:W1:Y:S07]  /*0010*/  S2R R0, SR_TID.X ;  /* 0x0000000000007919 */ /* 0x000e6e0000002100 */
[----:B------:R-:W2:Y:S01]  /*0020*/  LDC.64 R8, c[0x0][0x220] ;  /* 0x00008800ff087b82 */ /* 0x000ea20000000a00 */
[----:B------:R-:W-:Y:S01]  /*0030*/  ULDC.64 UR4, c[0x0][0x208] ;  /* 0x0000820000047ab9 */ /* 0x000fe20000000a00 */
[----:B------:R-:W3:Y:S06]  /*0040*/  S2R R5, SR_CTAID.X ;  /* 0x0000000000057919 */ /* 0x000eec0000002500 */
[----:B------:R-:W4:Y:S08]  /*0050*/  LDC.64 R12, c[0x0][0x210] ;  /* 0x00008400ff0c7b82 */ /* 0x000f300000000a00 */
[----:B------:R-:W5:Y:S08]  /*0060*/  LDC.64 R14, c[0x0][0x218] ;  /* 0x00008600ff0e7b82 */ /* 0x000f700000000a00 */
[----:B------:R-:W5:Y:S01]  /*0070*/  LDC.64 R16, c[0x0][0x228] ;  /* 0x00008a00ff107b82 */ /* 0x000f620000000a00 */
[----:B-1----:R-:W-:-:S07]  /*0080*/  SHF.L.U32 R0, R0, 0x1, RZ ;  /* 0x0000000100007819 */ /* 0x002fce00000006ff */
[----:B------:R-:W1:Y:S01]  /*0090*/  LDC.64 R18, c[0x0][0x230] ;  /* 0x00008c00ff127b82 */ /* 0x000e620000000a00 */
[----:B---3--:R-:W-:Y:S02]  /*00a0*/  SHF.R.S32.HI R3, RZ, 0x16, R5 ;  /* 0x00000016ff037819 */ /* 0x008fe40000011405 */
[----:B------:R-:W-:Y:S02]  /*00b0*/  LOP3.LUT R0, R0, 0x1fe, RZ, 0xc0, !PT ;  /* 0x000001fe00007812 */ /* 0x000fe400078ec0ff */
[----:B------:R-:W-:Y:S02]  /*00c0*/  SGXT R3, R3, 0x1 ;  /* 0x000000010303781a */ /* 0x000fe40000000200 */
[----:B------:R-:W-:-:S04]  /*00d0*/  LEA R0, R5, R0, 0x9 ;  /* 0x0000000005007211 */ /* 0x000fc800078e48ff */
[----:B------:R-:W-:Y:S02]  /*00e0*/  LEA.HI R3, R3, R0, RZ, 0x5 ;  /* 0x0000000003037211 */ /* 0x000fe400078f28ff */
[----:B------:R-:W-:Y:S02]  /*00f0*/  ISETP.GE.AND P0, PT, R0, 0x2b5c80, PT ;  /* 0x002b5c800000780c */ /* 0x000fe40003f06270 */
[----:B------:R-:W-:-:S04]  /*0100*/  LOP3.LUT R3, R3, 0xffffffe0, RZ, 0xc0, !PT ;  /* 0xffffffe003037812 */ /* 0x000fc800078ec0ff */
[----:B------:R-:W-:Y:S02]  /*0110*/  IADD3 R11, R0, -R3, RZ ;  /* 0x80000003000b7210 */ /* 0x000fe40007ffe0ff */
[----:B------:R-:W-:-:S03]  /*0120*/  CS2R R2, SRZ ;  /* 0x0000000000027805 */ /* 0x000fc6000001ff00 */
[----:B--2---:R-:W-:-:S05]  /*0130*/  IMAD.WIDE R8, R11, 0x4, R8 ;  /* 0x000000040b087825 */ /* 0x004fca00078e0208 */
[----:B------:R2:W3:Y:S01]  /*0140*/  @!P0 LDG.E.EL.64 R2, desc[UR4][R8.64] ;  /* 0x0000000408028981 */ /* 0x0004e2000c2e1b00 */
[----:B------:R-:W-:Y:S02]  /*0150*/  CS2R R4, SRZ ;  /* 0x0000000000047805 */ /* 0x000fe4000001ff00 */
[----:B------:R-:W-:Y:S01]  /*0160*/  CS2R R6, SRZ ;  /* 0x0000000000067805 */ /* 0x000fe2000001ff00 */
[----:B----4-:R-:W-:-:S04]  /*0170*/  IMAD.WIDE R12, R0, 0x4, R12 ;  /* 0x00000004000c7825 */ /* 0x010fc800078e020c */
[C---:B-----5:R-:W-:Y:S01]  /*0180*/  IMAD.WIDE R14, R11.reuse, 0x4, R14 ;  /* 0x000000040b0e7825 */ /* 0x060fe200078e020e */
[----:B------:R-:W4:Y:S01]  /*0190*/  @!P0 LDG.E.64 R4, desc[UR4][R12.64] ;  /* 0x000000040c048981 */ /* 0x000f22000c1e1b00 */
[----:B--2---:R-:W-:Y:S02]  /*01a0*/  CS2R R8, SRZ ;  /* 0x0000000000087805 */ /* 0x004fe4000001ff00 */
[C---:B0-----:R-:W-:Y:S01]  /*01b0*/  IMAD.WIDE R16, R11.reuse, 0x4, R16 ;  /* 0x000000040b107825 */ /* 0x041fe200078e0210 */
[----:B------:R0:W4:Y:S03]  /*01c0*/  @!P0 LDG.E.EL.64 R6, desc[UR4][R14.64] ;  /* 0x000000040e068981 */ /* 0x000126000c2e1b00 */
[----:B-1----:R-:W-:Y:S01]  /*01d0*/  IMAD.WIDE R18, R11, 0x4, R18 ;  /* 0x000000040b127825 */ /* 0x002fe200078e0212 */
[----:B------:R-:W-:-:S04]  /*01e0*/  CS2R R10, SRZ ;  /* 0x00000000000a7805 */ /* 0x000fc8000001ff00 */
[----:B------:R-:W2:Y:S04]  /*01f0*/  @!P0 LDG.E.EL.64 R8, desc[UR4][R18.64] ;  /* 0x0000000412088981 */ /* 0x000ea8000c2e1b00 */
[----:B------:R-:W2:Y:S01]  /*0200*/  @!P0 LDG.E.EL.64 R10, desc[UR4][R16.64] ;  /* 0x00000004100a8981 */ /* 0x000ea2000c2e1b00 */
[----:B0-----:R-:W-:Y:S01]  /*0210*/  HFMA2.MMA R14, -RZ, RZ, 1.625, 0 ;  /* 0x3e800000ff0e7435 */ /* 0x001fe200000001ff */
[----:B---3--:R-:W-:Y:S01]  /*0220*/  FADD R2, R2, 0.0010000000474974513054 ;  /* 0x3a83126f02027421 */ /* 0x008fe20000000000 */
[----:B------:R-:W-:-:S03]  /*0230*/  FADD R3, R3, 0.0010000000474974513054 ;  /* 0x3a83126f03037421 */ /* 0x000fc60000000000 */
[----:B------:R-:W0:Y:S08]  /*0240*/  MUFU.SQRT R12, R2 ;  /* 0x00000002000c7308 */ /* 0x000e300000002000 */
[----:B------:R1:W3:Y:S01]  /*0250*/  MUFU.SQRT R13, R3 ;  /* 0x00000003000d7308 */ /* 0x0002e20000002000 */
[C---:B0-----:R-:W-:Y:S02]  /*0260*/  FSETP.GT.AND P1, PT, R12.reuse, 8.50705917302346158658e+37, PT ;  /* 0x7e8000000c00780b */ /* 0x041fe40003f24000 */
[----:B------:R-:W-:Y:S01]  /*0270*/  FSETP.GEU.AND P3, PT, R12, 1.175494350822287508e-38, PT ;  /* 0x008000000c00780b */ /* 0x000fe20003f6e000 */
[----:B-1----:R-:W0:Y:S01]  /*0280*/  LDC.64 R2, c[0x0][0x238] ;  /* 0x00008e00ff027b82 */ /* 0x002e220000000a00 */
[----:B---3--:R-:W-:-:S02]  /*0290*/  FSETP.GT.AND P2, PT, R13, 8.50705917302346158658e+37, PT ;  /* 0x7e8000000d00780b */ /* 0x008fc40003f44000 */
[----:B------:R-:W-:-:S07]  /*02a0*/  FSETP.GEU.AND P4, PT, R13, 1.175494350822287508e-38, PT ;  /* 0x008000000d00780b */ /* 0x000fce0003f8e000 */
[----:B------:R-:W-:-:S04]  /*02b0*/  @P1 FMUL R12, R12, 0.25 ;  /* 0x3e8000000c0c1820 */ /* 0x000fc80000400000 */
[----:B------:R-:W-:Y:S01]  /*02c0*/  @!P3 FMUL R12, R12, 16777216 ;  /* 0x4b8000000c0cb820 */ /* 0x000fe20000400000 */
[----:B------:R-:W-:-:S04]  /*02d0*/  @P2 FMUL R13, R13, 0.25 ;  /* 0x3e8000000d0d2820 */ /* 0x000fc80000400000 */
[----:B------:R-:W-:Y:S01]  /*02e0*/  @!P4 FMUL R13, R13, 16777216 ;  /* 0x4b8000000d0dc820 */ /* 0x000fe20000400000 */
[----:B------:R-:W1:Y:S01]  /*02f0*/  MUFU.RCP R12, R12 ;  /* 0x0000000c000c7308 */ /* 0x000e620000001000 */
[----:B------:R-:W-:-:S07]  /*0300*/  FSEL R15, R14, 1, P1 ;  /* 0x3f8000000e0f7808 */ /* 0x000fce0000800000 */
[----:B------:R-:W3:Y:S01]  /*0310*/  MUFU.RCP R13, R13 ;  /* 0x0000000d000d7308 */ /* 0x000ee20000001000 */
[----:B------:R-:W-:Y:S01]  /*0320*/  FSEL R14, R14, 1, P2 ;  /* 0x3f8000000e0e7808 */ /* 0x000fe20001000000 */
[----:B------:R-:W-:-:S04]  /*0330*/  @!P3 FMUL R15, R15, 16777216 ;  /* 0x4b8000000f0fb820 */ /* 0x000fc80000400000 */
[----:B------:R-:W-:Y:S01]  /*0340*/  @!P4 FMUL R14, R14, 16777216 ;  /* 0x4b8000000e0ec820 */ /* 0x000fe20000400000 */
[----:B----4-:R-:W-:Y:S01]  /*0350*/  FADD R5, -R7, R5 ;  /* 0x0000000507057221 */ /* 0x010fe20000000100 */
[----:B------:R-:W-:Y:S01]  /*0360*/  FADD R4, -R6, R4 ;  /* 0x0000000406047221 */ /* 0x000fe20000000100 */
[----:B-1----:R-:W-:Y:S01]  /*0370*/  FMUL R15, R12, R15 ;  /* 0x0000000f0c0f7220 */ /* 0x002fe20000400000 */
[----:B---3--:R-:W-:-:S03]  /*0380*/  FMUL R14, R13, R14 ;  /* 0x0000000e0d0e7220 */ /* 0x008fc60000400000 */
[----:B------:R-:W-:Y:S01]  /*0390*/  FMUL R15, R4, R15 ;  /* 0x0000000f040f7220 */ /* 0x000fe20000400000 */
[----:B------:R-:W-:-:S03]  /*03a0*/  FMUL R14, R5, R14 ;  /* 0x0000000e050e7220 */ /* 0x000fc60000400000 */
[----:B--2---:R-:W-:Y:S01]  /*03b0*/  FFMA R8, R15, R10, R8 ;  /* 0x0000000a0f087223 */ /* 0x004fe20000000008 */
[----:B------:R-:W-:-:S04]  /*03c0*/  FFMA R9, R14, R11, R9 ;  /* 0x0000000b0e097223 */ /* 0x000fc80000000009 */
[----:B------:R-:W-:Y:S02]  /*03d0*/  FSETP.GEU.AND P1, PT, R8, RZ, PT ;  /* 0x000000ff0800720b */ /* 0x000fe40003f2e000 */
[C---:B------:R-:W-:Y:S01]  /*03e0*/  FSETP.GEU.AND P2, PT, R9.reuse, RZ, PT ;  /* 0x000000ff0900720b */ /* 0x040fe20003f4e000 */
[----:B0-----:R-:W-:Y:S01]  /*03f0*/  IMAD.WIDE R2, R0, 0x4, R2 ;  /* 0x0000000400027825 */ /* 0x001fe200078e0202 */
[----:B------:R-:W-:Y:S02]  /*0400*/  FSEL R8, R8, RZ, P1 ;  /* 0x000000ff08087208 */ /* 0x000fe40000800000 */
[----:B------:R-:W-:Y:S01]  /*0410*/  FSEL R9, R9, RZ, P2 ;  /* 0x000000ff09097208 */ /* 0x000fe20001000000 */
[----:B------:R-:W-:Y:S08]  /*0420*/  @P0 EXIT ;  /* 0x000000000000094d */ /* 0x000ff00003800000 */
[----:B------:R-:W-:Y:S01]  /*0430*/  STG.E.64 desc[UR4][R2.64], R8 ;  /* 0x0000000802007986 */ /* 0x000fe2000c101b04 */
[----:B------:R-:W-:Y:S05]  /*0440*/  EXIT ;  /* 0x000000000000794d */ /* 0x000fea0003800000 */
.L_x_0:
[----:B------:R-:W-:-:S00]  /*0450*/  BRA `(.L_x_0) ;  /* 0xfffffffc00fc7947 */ /* 0x000fc0000383ffff */
[----:B------:R-:W-:-:S00]  /*0460*/  NOP ;  /* 0x0000000000007918 */ /* 0x000fc00000000000 */
        /* <DEDUP_REMOVED lines=9> */
.L_x_1:


//--------------------- .nv.global.init           --------------------------
	.section	.nv.global.init,"aw",@progbits
.nv.global.init:
	.type		_$_str,@object
	.size		_$_str,(_$_str_$_2 - _$_str)
_$_str:
        /*0000*/ 	.byte	0x5f, 0x5f, 0x43, 0x55, 0x44, 0x41, 0x5f, 0x46, 0x54, 0x5a, 0x00
	.type		_$_str_$_2,@object
	.size		_$_str_$_2,(.L_1 - _$_str_$_2)
_$_str_$_2:
        /*000b*/ 	.byte	0x5f, 0x5f, 0x43, 0x55, 0x44, 0x41, 0x5f, 0x50, 0x52, 0x45, 0x43, 0x5f, 0x53, 0x51, 0x52, 0x54
        /*001b*/ 	.byte	0x00
.L_1:


//--------------------- .nv.constant0.triton_poi_fused__native_batch_norm_legit_no_training_relu_18 --------------------------
	.section	.nv.constant0.triton_poi_fused__native_batch_norm_legit_no_training_relu_18,"a",@progbits
	.sectionflags	@""
	.align	4
.nv.constant0.triton_poi_fused__native_batch_norm_legit_no_training_relu_18:
	.zero		580
